//
// Generated by NVIDIA NVVM Compiler
//
// Compiler Build ID: CL-36424714
// Cuda compilation tools, release 13.0, V13.0.88
// Based on NVVM 20.0.0
//

.version 9.0
.target sm_100
.address_size 64

	// .globl	_Z27gpu_computation_ineffectivePfS_iii

.visible .entry _Z27gpu_computation_ineffectivePfS_iii(
	.param .u64 .ptr .align 1 _Z27gpu_computation_ineffectivePfS_iii_param_0,
	.param .u64 .ptr .align 1 _Z27gpu_computation_ineffectivePfS_iii_param_1,
	.param .u32 _Z27gpu_computation_ineffectivePfS_iii_param_2,
	.param .u32 _Z27gpu_computation_ineffectivePfS_iii_param_3,
	.param .u32 _Z27gpu_computation_ineffectivePfS_iii_param_4
)
{
	.reg .pred 	%p<19>;
	.reg .b32 	%r<41>;
	.reg .b32 	%f<64>;
	.reg .b64 	%rd<9>;

	ld.param.u64 	%rd3, [_Z27gpu_computation_ineffectivePfS_iii_param_0];
	ld.param.u64 	%rd4, [_Z27gpu_computation_ineffectivePfS_iii_param_1];
	ld.param.u32 	%r20, [_Z27gpu_computation_ineffectivePfS_iii_param_2];
	ld.param.u32 	%r18, [_Z27gpu_computation_ineffectivePfS_iii_param_3];
	ld.param.u32 	%r19, [_Z27gpu_computation_ineffectivePfS_iii_param_4];
	mov.u32 	%r21, %ctaid.x;
	mov.u32 	%r22, %ntid.x;
	mov.u32 	%r23, %tid.x;
	mad.lo.s32 	%r24, %r21, %r22, %r23;
	mov.u32 	%r25, %ctaid.y;
	mov.u32 	%r26, %ntid.y;
	mov.u32 	%r27, %tid.y;
	mad.lo.s32 	%r28, %r25, %r26, %r27;
	mad.lo.s32 	%r1, %r20, %r28, %r24;
	max.s32 	%r30, %r24, %r28;
	setp.ge.s32 	%p1, %r30, %r20;
	setp.lt.s32 	%p2, %r18, 1;
	or.pred  	%p3, %p1, %p2;
	@%p3 bra 	$L__BB0_24;
	cvta.to.global.u64 	%rd5, %rd4;
	setp.lt.s32 	%p4, %r19, 1;
	mul.wide.s32 	%rd6, %r1, 4;
	add.s64 	%rd1, %rd5, %rd6;
	ld.global.f32 	%f60, [%rd1];
	@%p4 bra 	$L__BB0_10;
	and.b32  	%r2, %r19, 3;
	and.b32  	%r34, %r19, 2147483644;
	neg.s32 	%r3, %r34;
	cvta.to.global.u64 	%rd2, %rd3;
	mul.lo.s32 	%r4, %r20, %r20;
	mov.b32 	%r37, 0;
$L__BB0_3:
	setp.lt.u32 	%p13, %r19, 4;
	add.s32 	%r35, %r37, %r1;
	rem.s32 	%r36, %r35, %r4;
	mul.wide.s32 	%rd7, %r36, 4;
	add.s64 	%rd8, %rd2, %rd7;
	ld.global.f32 	%f3, [%rd8];
	mov.f32 	%f56, 0f3F800000;
	@%p13 bra 	$L__BB0_6;
	mov.f32 	%f56, 0f3F800000;
	mov.u32 	%r38, %r3;
$L__BB0_5:
	mul.f32 	%f49, %f3, %f56;
	mul.f32 	%f50, %f3, %f49;
	mul.f32 	%f51, %f3, %f50;
	mul.f32 	%f56, %f3, %f51;
	add.s32 	%r38, %r38, 4;
	setp.ne.s32 	%p14, %r38, 0;
	@%p14 bra 	$L__BB0_5;
$L__BB0_6:
	setp.eq.s32 	%p15, %r2, 0;
	@%p15 bra 	$L__BB0_9;
	setp.eq.s32 	%p16, %r2, 1;
	mul.f32 	%f56, %f3, %f56;
	@%p16 bra 	$L__BB0_9;
	setp.eq.s32 	%p17, %r2, 2;
	mul.f32 	%f52, %f3, %f56;
	mul.f32 	%f53, %f3, %f52;
	selp.f32 	%f56, %f52, %f53, %p17;
$L__BB0_9:
	add.f32 	%f60, %f56, %f60;
	st.global.f32 	[%rd1], %f60;
	add.s32 	%r37, %r37, 1;
	setp.eq.s32 	%p18, %r37, %r18;
	@%p18 bra 	$L__BB0_24;
	bra.uni 	$L__BB0_3;
$L__BB0_10:
	and.b32  	%r9, %r18, 15;
	setp.lt.u32 	%p5, %r18, 16;
	@%p5 bra 	$L__BB0_14;
	and.b32  	%r10, %r18, 2147483632;
	mov.b32 	%r39, 0;
$L__BB0_12:
	.pragma "nounroll";
	add.f32 	%f21, %f60, 0f3F800000;
	add.f32 	%f22, %f21, 0f3F800000;
	add.f32 	%f23, %f22, 0f3F800000;
	add.f32 	%f24, %f23, 0f3F800000;
	add.f32 	%f25, %f24, 0f3F800000;
	add.f32 	%f26, %f25, 0f3F800000;
	add.f32 	%f27, %f26, 0f3F800000;
	add.f32 	%f28, %f27, 0f3F800000;
	add.f32 	%f29, %f28, 0f3F800000;
	add.f32 	%f30, %f29, 0f3F800000;
	add.f32 	%f31, %f30, 0f3F800000;
	add.f32 	%f32, %f31, 0f3F800000;
	add.f32 	%f33, %f32, 0f3F800000;
	add.f32 	%f34, %f33, 0f3F800000;
	add.f32 	%f35, %f34, 0f3F800000;
	add.f32 	%f60, %f35, 0f3F800000;
	add.s32 	%r39, %r39, 16;
	setp.ne.s32 	%p6, %r39, %r10;
	@%p6 bra 	$L__BB0_12;
	st.global.f32 	[%rd1], %f60;
$L__BB0_14:
	setp.eq.s32 	%p7, %r9, 0;
	@%p7 bra 	$L__BB0_24;
	and.b32  	%r13, %r18, 7;
	setp.lt.u32 	%p8, %r9, 8;
	@%p8 bra 	$L__BB0_17;
	add.f32 	%f36, %f60, 0f3F800000;
	add.f32 	%f37, %f36, 0f3F800000;
	add.f32 	%f38, %f37, 0f3F800000;
	add.f32 	%f39, %f38, 0f3F800000;
	add.f32 	%f40, %f39, 0f3F800000;
	add.f32 	%f41, %f40, 0f3F800000;
	add.f32 	%f42, %f41, 0f3F800000;
	add.f32 	%f60, %f42, 0f3F800000;
	st.global.f32 	[%rd1], %f60;
$L__BB0_17:
	setp.eq.s32 	%p9, %r13, 0;
	@%p9 bra 	$L__BB0_24;
	and.b32  	%r14, %r18, 3;
	setp.lt.u32 	%p10, %r13, 4;
	@%p10 bra 	$L__BB0_20;
	add.f32 	%f43, %f60, 0f3F800000;
	add.f32 	%f44, %f43, 0f3F800000;
	add.f32 	%f45, %f44, 0f3F800000;
	add.f32 	%f60, %f45, 0f3F800000;
	st.global.f32 	[%rd1], %f60;
$L__BB0_20:
	setp.eq.s32 	%p11, %r14, 0;
	@%p11 bra 	$L__BB0_24;
	mov.b32 	%r40, 0;
$L__BB0_22:
	.pragma "nounroll";
	add.f32 	%f60, %f60, 0f3F800000;
	add.s32 	%r40, %r40, 1;
	setp.ne.s32 	%p12, %r40, %r14;
	@%p12 bra 	$L__BB0_22;
	st.global.f32 	[%rd1], %f60;
$L__BB0_24:
	ret;

}


// ===== COMPILED SASS (sm_100) =====

	.target	sm_100

	.elftype	@"ET_EXEC"


//--------------------- .note.nv.tkinfo           --------------------------
	.section	.note.nv.tkinfo,"",@"SHT_NOTE"
	.sectionflags	@"SHF_NOTE_NV_TKINFO"
	.tkinfo
        /*0018*/ 	.word	0x00000002
        /*0030*/ 	.string	""
        /*0030*/ 	.string	"ptxas"
        /*0030*/ 	.string	"Cuda compilation tools, release 13.0, V13.0.88"
        /*0030*/ 	.string	"Build cuda_13.0.r13.0/compiler.36424714_0"
        /*0030*/ 	.string	"-arch sm_100 -m 64 "



//--------------------- .note.nv.cuinfo           --------------------------
	.section	.note.nv.cuinfo,"",@"SHT_NOTE"
	.sectionflags	@"SHF_NOTE_NV_CUINFO"
        /*0018*/ 	.short	0x0002
        /*001a*/ 	.short	0x0064
        /*001c*/ 	.short	0x0082
	.zero		2


//--------------------- .nv.info                  --------------------------
	.section	.nv.info,"",@"SHT_CUDA_INFO"
	.align	4


	//----- nvinfo : EIATTR_REGCOUNT
	.align		4
        /*0000*/ 	.byte	0x04, 0x2f
        /*0002*/ 	.short	(.L_1 - .L_0)
	.align		4
.L_0:
        /*0004*/ 	.word	index@(_Z27gpu_computation_ineffectivePfS_iii)
        /*0008*/ 	.word	0x00000013


	//----- nvinfo : EIATTR_FRAME_SIZE
	.align		4
.L_1:
        /*000c*/ 	.byte	0x04, 0x11
        /*000e*/ 	.short	(.L_3 - .L_2)
	.align		4
.L_2:
        /*0010*/ 	.word	index@(_Z27gpu_computation_ineffectivePfS_iii)
        /*0014*/ 	.word	0x00000000


	//----- nvinfo : EIATTR_MIN_STACK_SIZE
	.align		4
.L_3:
        /*0018*/ 	.byte	0x04, 0x12
        /*001a*/ 	.short	(.L_5 - .L_4)
	.align		4
.L_4:
        /*001c*/ 	.word	index@(_Z27gpu_computation_ineffectivePfS_iii)
        /*0020*/ 	.word	0x00000000
.L_5:


//--------------------- .nv.compat                --------------------------
	.section	.nv.compat,"",@"SHT_CUDA_COMPAT_INFO"
	.align	4
        /*0000*/ 	.byte	0x02, 0x09, 0x00, 0x00, 0x02, 0x02, 0x01, 0x00, 0x02, 0x05, 0x05, 0x00, 0x03, 0x07, 0x01, 0x01
        /*0010*/ 	.byte	0x02, 0x03, 0x00, 0x00, 0x02, 0x06, 0x01, 0x00, 0x04, 0x0b, 0x08, 0x00, 0x09, 0x00, 0x00, 0x00
        /*0020*/ 	.byte	0x00, 0x00, 0x00, 0x00


//--------------------- .nv.info._Z27gpu_computation_ineffectivePfS_iii --------------------------
	.section	.nv.info._Z27gpu_computation_ineffectivePfS_iii,"",@"SHT_CUDA_INFO"
	.sectionflags	@""
	.align	4


	//----- nvinfo : EIATTR_CUDA_API_VERSION
	.align		4
        /*0000*/ 	.byte	0x04, 0x37
        /*0002*/ 	.short	(.L_7 - .L_6)
.L_6:
        /*0004*/ 	.word	0x00000082


	//----- nvinfo : EIATTR_KPARAM_INFO
	.align		4
.L_7:
        /*0008*/ 	.byte	0x04, 0x17
        /*000a*/ 	.short	(.L_9 - .L_8)
.L_8:
        /*000c*/ 	.word	0x00000000
        /*0010*/ 	.short	0x0004
        /*0012*/ 	.short	0x0018
        /*0014*/ 	.byte	0x00, 0xf0, 0x11, 0x00


	//----- nvinfo : EIATTR_KPARAM_INFO
	.align		4
.L_9:
        /*0018*/ 	.byte	0x04, 0x17
        /*001a*/ 	.short	(.L_11 - .L_10)
.L_10:
        /*001c*/ 	.word	0x00000000
        /*0020*/ 	.short	0x0003
        /*0022*/ 	.short	0x0014
        /*0024*/ 	.byte	0x00, 0xf0, 0x11, 0x00


	//----- nvinfo : EIATTR_KPARAM_INFO
	.align		4
.L_11:
        /*0028*/ 	.byte	0x04, 0x17
        /*002a*/ 	.short	(.L_13 - .L_12)
.L_12:
        /*002c*/ 	.word	0x00000000
        /*0030*/ 	.short	0x0002
        /*0032*/ 	.short	0x0010
        /*0034*/ 	.byte	0x00, 0xf0, 0x11, 0x00


	//----- nvinfo : EIATTR_KPARAM_INFO
	.align		4
.L_13:
        /*0038*/ 	.byte	0x04, 0x17
        /*003a*/ 	.short	(.L_15 - .L_14)
.L_14:
        /*003c*/ 	.word	0x00000000
        /*0040*/ 	.short	0x0001
        /*0042*/ 	.short	0x0008
        /*0044*/ 	.byte	0x00, 0xf5, 0x21, 0x00


	//----- nvinfo : EIATTR_KPARAM_INFO
	.align		4
.L_15:
        /*0048*/ 	.byte	0x04, 0x17
        /*004a*/ 	.short	(.L_17 - .L_16)
.L_16:
        /*004c*/ 	.word	0x00000000
        /*0050*/ 	.short	0x0000
        /*0052*/ 	.short	0x0000
        /*0054*/ 	.byte	0x00, 0xf5, 0x21, 0x00


	//----- nvinfo : EIATTR_SPARSE_MMA_MASK
	.align		4
.L_17:
        /*0058*/ 	.byte	0x03, 0x50
        /*005a*/ 	.short	0x0000


	//----- nvinfo : EIATTR_MAXREG_COUNT
	.align		4
        /*005c*/ 	.byte	0x03, 0x1b
        /*005e*/ 	.short	0x00ff


	//----- nvinfo : EIATTR_MERCURY_ISA_VERSION
	.align		4
        /*0060*/ 	.byte	0x03, 0x5f
        /*0062*/ 	.short	0x0101


	//----- nvinfo : EIATTR_VRC_CTA_INIT_COUNT
	.align		4
        /*0064*/ 	.byte	0x02, 0x4a
	.zero		1
	.zero		1


	//----- nvinfo : EIATTR_EXIT_INSTR_OFFSETS
	.align		4
        /*0068*/ 	.byte	0x04, 0x1c
        /*006a*/ 	.short	(.L_19 - .L_18)


	//   ....[0]....
.L_18:
        /*006c*/ 	.word	0x000000d0


	//   ....[1]....
        /*0070*/ 	.word	0x00000790


	//   ....[2]....
        /*0074*/ 	.word	0x00000950


	//   ....[3]....
        /*0078*/ 	.word	0x00000a30


	//   ....[4]....
        /*007c*/ 	.word	0x00000ac0


	//   ....[5]....
        /*0080*/ 	.word	0x00000b30


	//----- nvinfo : EIATTR_CBANK_PARAM_SIZE
	.align		4
.L_19:
        /*0084*/ 	.byte	0x03, 0x19
        /*0086*/ 	.short	0x001c


	//----- nvinfo : EIATTR_PARAM_CBANK
	.align		4
        /*0088*/ 	.byte	0x04, 0x0a
        /*008a*/ 	.short	(.L_21 - .L_20)
	.align		4
.L_20:
        /*008c*/ 	.word	index@(.nv.constant0._Z27gpu_computation_ineffectivePfS_iii)
        /*0090*/ 	.short	0x0380
        /*0092*/ 	.short	0x001c


	//----- nvinfo : EIATTR_SW_WAR
	.align		4
.L_21:
        /*0094*/ 	.byte	0x04, 0x36
        /*0096*/ 	.short	(.L_23 - .L_22)
.L_22:
        /*0098*/ 	.word	0x00000008
.L_23:


//--------------------- .nv.callgraph             --------------------------
	.section	.nv.callgraph,"",@"SHT_CUDA_CALLGRAPH"
	.align	4
	.sectionentsize	8
	.align		4
        /*0000*/ 	.word	0x00000000
	.align		4
        /*0004*/ 	.word	0xffffffff
	.align		4
        /*0008*/ 	.word	0x00000000
	.align		4
        /*000c*/ 	.word	0xfffffffe
	.align		4
        /*0010*/ 	.word	0x00000000
	.align		4
        /*0014*/ 	.word	0xfffffffd
	.align		4
        /*0018*/ 	.word	0x00000000
	.align		4
        /*001c*/ 	.word	0xfffffffc


//--------------------- .text._Z27gpu_computation_ineffectivePfS_iii --------------------------
	.section	.text._Z27gpu_computation_ineffectivePfS_iii,"ax",@progbits
	.align	128
        .global         _Z27gpu_computation_ineffectivePfS_iii
        .type           _Z27gpu_computation_ineffectivePfS_iii,@function
        .size           _Z27gpu_computation_ineffectivePfS_iii,(.L_x_13 - _Z27gpu_computation_ineffectivePfS_iii)
        .other          _Z27gpu_computation_ineffectivePfS_iii,@"STO_CUDA_ENTRY STV_DEFAULT"
_Z27gpu_computation_ineffectivePfS_iii:
.text._Z27gpu_computation_ineffectivePfS_iii:
[----:B------:R-:W-:Y:S01]  /*0000*/  LDC R1, c[0x0][0x37c] ;  /* 0x0000df00ff017b82 */ /* 0x000fe20000000800 */
[----:B------:R-:W0:Y:S07]  /*0010*/  S2R R0, SR_TID.X ;  /* 0x0000000000007919 */ /* 0x000e2e0000002100 */
[----:B------:R-:W0:Y:S01]  /*0020*/  S2UR UR4, SR_CTAID.X ;  /* 0x00000000000479c3 */ /* 0x000e220000002500 */
[----:B------:R-:W1:Y:S07]  /*0030*/  S2R R3, SR_TID.Y ;  /* 0x0000000000037919 */ /* 0x000e6e0000002200 */
[----:B------:R-:W0:Y:S08]  /*0040*/  LDC R7, c[0x0][0x360] ;  /* 0x0000d800ff077b82 */ /* 0x000e300000000800 */
[----:B------:R-:W1:Y:S08]  /*0050*/  S2UR UR5, SR_CTAID.Y ;  /* 0x00000000000579c3 */ /* 0x000e700000002600 */
[----:B------:R-:W1:Y:S08]  /*0060*/  LDC R2, c[0x0][0x364] ;  /* 0x0000d900ff027b82 */ /* 0x000e700000000800 */
[----:B------:R-:W2:Y:S01]  /*0070*/  LDC.64 R4, c[0x0][0x390] ;  /* 0x0000e400ff047b82 */ /* 0x000ea20000000a00 */
[----:B0-----:R-:W-:-:S02]  /*0080*/  IMAD R7, R7, UR4, R0 ;  /* 0x0000000407077c24 */ /* 0x001fc4000f8e0200 */
[----:B-1----:R-:W-:-:S05]  /*0090*/  IMAD R0, R2, UR5, R3 ;  /* 0x0000000502007c24 */ /* 0x002fca000f8e0203 */
[----:B------:R-:W-:Y:S02]  /*00a0*/  VIMNMX R3, PT, PT, R7, R0, !PT ;  /* 0x0000000007037248 */ /* 0x000fe40007fe0100 */
[----:B--2---:R-:W-:-:S04]  /*00b0*/  ISETP.GE.AND P0, PT, R5, 0x1, PT ;  /* 0x000000010500780c */ /* 0x004fc80003f06270 */
[----:B------:R-:W-:-:S13]  /*00c0*/  ISETP.GE.OR P0, PT, R3, R4, !P0 ;  /* 0x000000040300720c */ /* 0x000fda0004706670 */
[----:B------:R-:W-:Y:S05]  /*00d0*/  @P0 EXIT ;  /* 0x000000000000094d */ /* 0x000fea0003800000 */
[----:B------:R-:W0:Y:S01]  /*00e0*/  LDC R6, c[0x0][0x398] ;  /* 0x0000e600ff067b82 */ /* 0x000e220000000800 */
[----:B------:R-:W1:Y:S01]  /*00f0*/  LDCU.64 UR6, c[0x0][0x358] ;  /* 0x00006b00ff0677ac */ /* 0x000e620008000a00 */
[----:B------:R-:W-:-:S06]  /*0100*/  IMAD R0, R0, R4, R7 ;  /* 0x0000000400007224 */ /* 0x000fcc00078e0207 */
[----:B------:R-:W2:Y:S01]  /*0110*/  LDC.64 R2, c[0x0][0x388] ;  /* 0x0000e200ff027b82 */ /* 0x000ea20000000a00 */
[----:B0-----:R-:W-:Y:S01]  /*0120*/  ISETP.GE.AND P0, PT, R6, 0x1, PT ;  /* 0x000000010600780c */ /* 0x001fe20003f06270 */
[----:B--2---:R-:W-:-:S05]  /*0130*/  IMAD.WIDE R2, R0, 0x4, R2 ;  /* 0x0000000400027825 */ /* 0x004fca00078e0202 */
[----:B-1----:R0:W5:Y:S07]  /*0140*/  LDG.E R7, desc[UR6][R2.64] ;  /* 0x0000000602077981 */ /* 0x00216e000c1e1900 */
[----:B------:R-:W-:Y:S05]  /*0150*/  @!P0 BRA `(.L_x_0) ;  /* 0x0000000400948947 */ /* 0x000fea0003800000 */
[----:B------:R-:W-:Y:S01]  /*0160*/  LOP3.LUT R12, R6, 0x7ffffffc, RZ, 0xc0, !PT ;  /* 0x7ffffffc060c7812 */ /* 0x000fe200078ec0ff */
[----:B------:R-:W-:Y:S01]  /*0170*/  IMAD R4, R4, R4, RZ ;  /* 0x0000000404047224 */ /* 0x000fe200078e02ff */
[----:B------:R-:W-:Y:S01]  /*0180*/  LOP3.LUT R5, R6, 0x3, RZ, 0xc0, !PT ;  /* 0x0000000306057812 */ /* 0x000fe200078ec0ff */
[----:B------:R-:W-:Y:S01]  /*0190*/  UMOV UR4, URZ ;  /* 0x000000ff00047c82 */ /* 0x000fe20008000000 */
[----:B------:R-:W-:-:S07]  /*01a0*/  IADD3 R6, PT, PT, -R12, RZ, RZ ;  /* 0x000000ff0c067210 */ /* 0x000fce0007ffe1ff */
.L_x_7:
[-C--:B------:R-:W-:Y:S01]  /*01b0*/  IABS R14, R4.reuse ;  /* 0x00000004000e7213 */ /* 0x080fe20000000000 */
[----:B-1----:R-:W1:Y:S01]  /*01c0*/  LDCU UR5, c[0x0][0x398] ;  /* 0x00007300ff0577ac */ /* 0x002e620008000800 */
[----:B------:R-:W-:Y:S02]  /*01d0*/  IADD3 R10, PT, PT, R0, UR4, RZ ;  /* 0x00000004000a7c10 */ /* 0x000fe4000fffe0ff */
[----:B------:R-:W2:Y:S01]  /*01e0*/  I2F.RP R11, R14 ;  /* 0x0000000e000b7306 */ /* 0x000ea20000209400 */
[----:B------:R-:W-:Y:S02]  /*01f0*/  IABS R15, R4 ;  /* 0x00000004000f7213 */ /* 0x000fe40000000000 */
[----:B------:R-:W-:Y:S02]  /*0200*/  IABS R16, R10 ;  /* 0x0000000a00107213 */ /* 0x000fe40000000000 */
[----:B------:R-:W-:-:S03]  /*0210*/  ISETP.GE.AND P2, PT, R10, RZ, PT ;  /* 0x000000ff0a00720c */ /* 0x000fc60003f46270 */
[----:B--2---:R-:W2:Y:S02]  /*0220*/  MUFU.RCP R11, R11 ;  /* 0x0000000b000b7308 */ /* 0x004ea40000001000 */
[----:B--2--5:R-:W-:Y:S02]  /*0230*/  IADD3 R8, PT, PT, R11, 0xffffffe, RZ ;  /* 0x0ffffffe0b087810 */ /* 0x024fe40007ffe0ff */
[----:B------:R-:W-:-:S04]  /*0240*/  IADD3 R11, PT, PT, RZ, -R15, RZ ;  /* 0x8000000fff0b7210 */ /* 0x000fc80007ffe0ff */
[----:B------:R2:W3:Y:S02]  /*0250*/  F2I.FTZ.U32.TRUNC.NTZ R9, R8 ;  /* 0x0000000800097305 */ /* 0x0004e4000021f000 */
[----:B--2---:R-:W-:Y:S01]  /*0260*/  HFMA2 R8, -RZ, RZ, 0, 0 ;  /* 0x00000000ff087431 */ /* 0x004fe200000001ff */
[----:B---3--:R-:W-:-:S05]  /*0270*/  IADD3 R13, PT, PT, RZ, -R9, RZ ;  /* 0x80000009ff0d7210 */ /* 0x008fca0007ffe0ff */
[----:B------:R-:W-:-:S04]  /*0280*/  IMAD R13, R13, R14, RZ ;  /* 0x0000000e0d0d7224 */ /* 0x000fc800078e02ff */
[----:B------:R-:W-:-:S06]  /*0290*/  IMAD.HI.U32 R9, R9, R13, R8 ;  /* 0x0000000d09097227 */ /* 0x000fcc00078e0008 */
[----:B------:R-:W-:-:S04]  /*02a0*/  IMAD.HI.U32 R9, R9, R16, RZ ;  /* 0x0000001009097227 */ /* 0x000fc800078e00ff */
[----:B------:R-:W-:Y:S02]  /*02b0*/  IMAD R11, R9, R11, R16 ;  /* 0x0000000b090b7224 */ /* 0x000fe400078e0210 */
[----:B------:R-:W2:Y:S03]  /*02c0*/  LDC.64 R8, c[0x0][0x380] ;  /* 0x0000e000ff087b82 */ /* 0x000ea60000000a00 */
[----:B------:R-:W-:-:S13]  /*02d0*/  ISETP.GT.U32.AND P0, PT, R14, R11, PT ;  /* 0x0000000b0e00720c */ /* 0x000fda0003f04070 */
[----:B------:R-:W-:Y:S02]  /*02e0*/  @!P0 IADD3 R11, PT, PT, R11, -R14, RZ ;  /* 0x8000000e0b0b8210 */ /* 0x000fe40007ffe0ff */
[----:B------:R-:W-:Y:S02]  /*02f0*/  ISETP.NE.AND P0, PT, R4, RZ, PT ;  /* 0x000000ff0400720c */ /* 0x000fe40003f05270 */
[----:B------:R-:W-:-:S13]  /*0300*/  ISETP.GT.U32.AND P1, PT, R14, R11, PT ;  /* 0x0000000b0e00720c */ /* 0x000fda0003f24070 */
[----:B------:R-:W-:-:S04]  /*0310*/  @!P1 IADD3 R11, PT, PT, R11, -R14, RZ ;  /* 0x8000000e0b0b9210 */ /* 0x000fc80007ffe0ff */
[----:B------:R-:W-:Y:S02]  /*0320*/  @!P2 IADD3 R11, PT, PT, -R11, RZ, RZ ;  /* 0x000000ff0b0ba210 */ /* 0x000fe40007ffe1ff */
[----:B------:R-:W-:-:S05]  /*0330*/  @!P0 LOP3.LUT R11, RZ, R4, RZ, 0x33, !PT ;  /* 0x00000004ff0b8212 */ /* 0x000fca00078e33ff */
[----:B--2---:R-:W-:-:S06]  /*0340*/  IMAD.WIDE R8, R11, 0x4, R8 ;  /* 0x000000040b087825 */ /* 0x004fcc00078e0208 */
[----:B-----5:R2:W5:Y:S01]  /*0350*/  LDG.E R8, desc[UR6][R8.64] ;  /* 0x0000000608087981 */ /* 0x020562000c1e1900 */
[----:B-1----:R-:W-:Y:S01]  /*0360*/  UISETP.GE.U32.AND UP0, UPT, UR5, 0x4, UPT ;  /* 0x000000040500788c */ /* 0x002fe2000bf06070 */
[----:B------:R-:W-:-:S08]  /*0370*/  MOV R11, 0x3f800000 ;  /* 0x3f800000000b7802 */ /* 0x000fd00000000f00 */
[----:B--2---:R-:W-:Y:S05]  /*0380*/  BRA.U !UP0, `(.L_x_1) ;  /* 0x0000000108cc7547 */ /* 0x004fea000b800000 */
[----:B------:R-:W-:Y:S02]  /*0390*/  IADD3 R9, PT, PT, -R12, RZ, RZ ;  /* 0x000000ff0c097210 */ /* 0x000fe40007ffe1ff */
[----:B------:R-:W-:Y:S02]  /*03a0*/  MOV R11, 0x3f800000 ;  /* 0x3f800000000b7802 */ /* 0x000fe40000000f00 */
[----:B------:R-:W-:Y:S02]  /*03b0*/  ISETP.GE.AND P0, PT, R9, RZ, PT ;  /* 0x000000ff0900720c */ /* 0x000fe40003f06270 */
[----:B------:R-:W-:-:S11]  /*03c0*/  MOV R9, R6 ;  /* 0x0000000600097202 */ /* 0x000fd60000000f00 */
[----:B------:R-:W-:Y:S05]  /*03d0*/  @P0 BRA `(.L_x_2) ;  /* 0x00000000009c0947 */ /* 0x000fea0003800000 */
[----:B------:R-:W-:Y:S02]  /*03e0*/  IADD3 R10, PT, PT, -R9, RZ, RZ ;  /* 0x000000ff090a7210 */ /* 0x000fe40007ffe1ff */
[----:B------:R-:W-:Y:S02]  /*03f0*/  PLOP3.LUT P0, PT, PT, PT, PT, 0x80, 0x8 ;  /* 0x000000000008781c */ /* 0x000fe40003f0f070 */
[----:B------:R-:W-:-:S13]  /*0400*/  ISETP.GT.AND P1, PT, R10, 0xc, PT ;  /* 0x0000000c0a00780c */ /* 0x000fda0003f24270 */
[----:B------:R-:W-:Y:S05]  /*0410*/  @!P1 BRA `(.L_x_3) ;  /* 0x0000000000509947 */ /* 0x000fea0003800000 */
[----:B------:R-:W-:-:S13]  /*0420*/  PLOP3.LUT P0, PT, PT, PT, PT, 0x8, 0x80 ;  /* 0x000000000080781c */ /* 0x000fda0003f0e170 */
.L_x_4:
[----:B-----5:R-:W-:Y:S01]  /*0430*/  FMUL R11, R8, R11 ;  /* 0x0000000b080b7220 */ /* 0x020fe20000400000 */
[----:B------:R-:W-:-:S03]  /*0440*/  IADD3 R9, PT, PT, R9, 0x10, RZ ;  /* 0x0000001009097810 */ /* 0x000fc60007ffe0ff */
[----:B------:R-:W-:Y:S01]  /*0450*/  FMUL R11, R8, R11 ;  /* 0x0000000b080b7220 */ /* 0x000fe20000400000 */
[----:B------:R-:W-:-:S03]  /*0460*/  ISETP.GE.AND P1, PT, R9, -0xc, PT ;  /* 0xfffffff40900780c */ /* 0x000fc60003f26270 */
[----:B------:R-:W-:-:S04]  /*0470*/  FMUL R11, R8, R11 ;  /* 0x0000000b080b7220 */ /* 0x000fc80000400000 */
        /* <DEDUP_REMOVED lines=12> */
[----:B------:R-:W-:Y:S01]  /*0540*/  FMUL R11, R8, R11 ;  /* 0x0000000b080b7220 */ /* 0x000fe20000400000 */
[----:B------:R-:W-:Y:S06]  /*0550*/  @!P1 BRA `(.L_x_4) ;  /* 0xfffffffc00b49947 */ /* 0x000fec000383ffff */
.L_x_3:
[----:B------:R-:W-:-:S04]  /*0560*/  IADD3 R10, PT, PT, -R9, RZ, RZ ;  /* 0x000000ff090a7210 */ /* 0x000fc80007ffe1ff */
[----:B------:R-:W-:-:S13]  /*0570*/  ISETP.GT.AND P1, PT, R10, 0x4, PT ;  /* 0x000000040a00780c */ /* 0x000fda0003f24270 */
[----:B------:R-:W-:Y:S05]  /*0580*/  @!P1 BRA `(.L_x_5) ;  /* 0x0000000000289947 */ /* 0x000fea0003800000 */
[C---:B-----5:R-:W-:Y:S01]  /*0590*/  FMUL R11, R8.reuse, R11 ;  /* 0x0000000b080b7220 */ /* 0x060fe20000400000 */
[----:B------:R-:W-:Y:S02]  /*05a0*/  PLOP3.LUT P0, PT, PT, PT, PT, 0x8, 0x80 ;  /* 0x000000000080781c */ /* 0x000fe40003f0e170 */
[----:B------:R-:W-:Y:S01]  /*05b0*/  IADD3 R9, PT, PT, R9, 0x8, RZ ;  /* 0x0000000809097810 */ /* 0x000fe20007ffe0ff */
[----:B------:R-:W-:-:S04]  /*05c0*/  FMUL R11, R8, R11 ;  /* 0x0000000b080b7220 */ /* 0x000fc80000400000 */
[----:B------:R-:W-:-:S04]  /*05d0*/  FMUL R11, R8, R11 ;  /* 0x0000000b080b7220 */ /* 0x000fc80000400000 */
[----:B------:R-:W-:-:S04]  /*05e0*/  FMUL R11, R8, R11 ;  /* 0x0000000b080b7220 */ /* 0x000fc80000400000 */
[----:B------:R-:W-:-:S04]  /*05f0*/  FMUL R11, R8, R11 ;  /* 0x0000000b080b7220 */ /* 0x000fc80000400000 */
[----:B------:R-:W-:-:S04]  /*0600*/  FMUL R11, R8, R11 ;  /* 0x0000000b080b7220 */ /* 0x000fc80000400000 */
[----:B------:R-:W-:-:S04]  /*0610*/  FMUL R11, R8, R11 ;  /* 0x0000000b080b7220 */ /* 0x000fc80000400000 */
[----:B------:R-:W-:-:S07]  /*0620*/  FMUL R11, R8, R11 ;  /* 0x0000000b080b7220 */ /* 0x000fce0000400000 */
.L_x_5:
[----:B------:R-:W-:-:S13]  /*0630*/  ISETP.NE.OR P0, PT, R9, RZ, P0 ;  /* 0x000000ff0900720c */ /* 0x000fda0000705670 */
[----:B------:R-:W-:Y:S05]  /*0640*/  @!P0 BRA `(.L_x_1) ;  /* 0x00000000001c8947 */ /* 0x000fea0003800000 */
.L_x_2:
[----:B------:R-:W-:Y:S01]  /*0650*/  IADD3 R9, PT, PT, R9, 0x4, RZ ;  /* 0x0000000409097810 */ /* 0x000fe20007ffe0ff */
[----:B-----5:R-:W-:-:S03]  /*0660*/  FMUL R11, R8, R11 ;  /* 0x0000000b080b7220 */ /* 0x020fc60000400000 */
[----:B------:R-:W-:Y:S01]  /*0670*/  ISETP.NE.AND P0, PT, R9, RZ, PT ;  /* 0x000000ff0900720c */ /* 0x000fe20003f05270 */
[----:B------:R-:W-:-:S04]  /*0680*/  FMUL R11, R8, R11 ;  /* 0x0000000b080b7220 */ /* 0x000fc80000400000 */
[----:B------:R-:W-:-:S04]  /*0690*/  FMUL R11, R8, R11 ;  /* 0x0000000b080b7220 */ /* 0x000fc80000400000 */
[----:B------:R-:W-:-:S04]  /*06a0*/  FMUL R11, R8, R11 ;  /* 0x0000000b080b7220 */ /* 0x000fc80000400000 */
[----:B------:R-:W-:Y:S05]  /*06b0*/  @P0 BRA `(.L_x_2) ;  /* 0xfffffffc00e40947 */ /* 0x000fea000383ffff */
.L_x_1:
[----:B------:R-:W1:Y:S01]  /*06c0*/  LDC R10, c[0x0][0x394] ;  /* 0x0000e500ff0a7b82 */ /* 0x000e620000000800 */
[----:B------:R-:W-:-:S13]  /*06d0*/  ISETP.NE.AND P0, PT, R5, RZ, PT ;  /* 0x000000ff0500720c */ /* 0x000fda0003f05270 */
[----:B------:R-:W-:Y:S05]  /*06e0*/  @!P0 BRA `(.L_x_6) ;  /* 0x0000000000188947 */ /* 0x000fea0003800000 */
[----:B------:R-:W-:Y:S01]  /*06f0*/  ISETP.NE.AND P0, PT, R5, 0x1, PT ;  /* 0x000000010500780c */ /* 0x000fe20003f05270 */
[----:B-----5:R-:W-:-:S03]  /*0700*/  FMUL R11, R8, R11 ;  /* 0x0000000b080b7220 */ /* 0x020fc60000400000 */
[----:B------:R-:W-:-:S09]  /*0710*/  ISETP.NE.AND P1, PT, R5, 0x2, P0 ;  /* 0x000000020500780c */ /* 0x000fd20000725270 */
[----:B------:R-:W-:-:S04]  /*0720*/  @P0 FMUL R9, R8, R11 ;  /* 0x0000000b08090220 */ /* 0x000fc80000400000 */
[----:B------:R-:W-:-:S05]  /*0730*/  @P1 FMUL R9, R8, R9 ;  /* 0x0000000908091220 */ /* 0x000fca0000400000 */
[----:B------:R-:W-:-:S07]  /*0740*/  @P0 MOV R11, R9 ;  /* 0x00000009000b0202 */ /* 0x000fce0000000f00 */
.L_x_6:
[----:B------:R-:W-:Y:S01]  /*0750*/  UIADD3 UR4, UPT, UPT, UR4, 0x1, URZ ;  /* 0x0000000104047890 */ /* 0x000fe2000fffe0ff */
[----:B------:R-:W-:-:S05]  /*0760*/  FADD R7, R11, R7 ;  /* 0x000000070b077221 */ /* 0x000fca0000000000 */
[----:B-1----:R-:W-:Y:S01]  /*0770*/  ISETP.NE.AND P0, PT, R10, UR4, PT ;  /* 0x000000040a007c0c */ /* 0x002fe2000bf05270 */
[----:B------:R1:W-:-:S12]  /*0780*/  STG.E desc[UR6][R2.64], R7 ;  /* 0x0000000702007986 */ /* 0x0003d8000c101906 */
[----:B------:R-:W-:Y:S05]  /*0790*/  @!P0 EXIT ;  /* 0x000000000000894d */ /* 0x000fea0003800000 */
[----:B------:R-:W-:Y:S05]  /*07a0*/  BRA `(.L_x_7) ;  /* 0xfffffff800807947 */ /* 0x000fea000383ffff */
.L_x_0:
[C---:B------:R-:W-:Y:S02]  /*07b0*/  ISETP.GE.U32.AND P0, PT, R5.reuse, 0x10, PT ;  /* 0x000000100500780c */ /* 0x040fe40003f06070 */
[----:B------:R-:W-:-:S11]  /*07c0*/  LOP3.LUT R0, R5, 0xf, RZ, 0xc0, !PT ;  /* 0x0000000f05007812 */ /* 0x000fd600078ec0ff */
[----:B------:R-:W-:Y:S05]  /*07d0*/  @!P0 BRA `(.L_x_8) ;  /* 0x0000000000588947 */ /* 0x000fea0003800000 */
[----:B------:R-:W-:Y:S01]  /*07e0*/  LOP3.LUT R4, R5, 0x7ffffff0, RZ, 0xc0, !PT ;  /* 0x7ffffff005047812 */ /* 0x000fe200078ec0ff */
[----:B------:R-:W-:-:S06]  /*07f0*/  UMOV UR4, URZ ;  /* 0x000000ff00047c82 */ /* 0x000fcc0008000000 */
.L_x_9:
[----:B-----5:R-:W-:Y:S01]  /*0800*/  FADD R7, R7, 1 ;  /* 0x3f80000007077421 */ /* 0x020fe20000000000 */
[----:B------:R-:W-:-:S03]  /*0810*/  UIADD3 UR4, UPT, UPT, UR4, 0x10, URZ ;  /* 0x0000001004047890 */ /* 0x000fc6000fffe0ff */
[----:B------:R-:W-:-:S03]  /*0820*/  FADD R7, R7, 1 ;  /* 0x3f80000007077421 */ /* 0x000fc60000000000 */
[----:B------:R-:W-:Y:S01]  /*0830*/  ISETP.NE.AND P0, PT, R4, UR4, PT ;  /* 0x0000000404007c0c */ /* 0x000fe2000bf05270 */
[----:B------:R-:W-:-:S04]  /*0840*/  FADD R7, R7, 1 ;  /* 0x3f80000007077421 */ /* 0x000fc80000000000 */
        /* <DEDUP_REMOVED lines=12> */
[----:B------:R-:W-:Y:S01]  /*0910*/  FADD R7, R7, 1 ;  /* 0x3f80000007077421 */ /* 0x000fe20000000000 */
[----:B------:R-:W-:Y:S06]  /*0920*/  @P0 BRA `(.L_x_9) ;  /* 0xfffffffc00b40947 */ /* 0x000fec000383ffff */
[----:B------:R1:W-:Y:S02]  /*0930*/  STG.E desc[UR6][R2.64], R7 ;  /* 0x0000000702007986 */ /* 0x0003e4000c101906 */
.L_x_8:
[----:B------:R-:W-:-:S13]  /*0940*/  ISETP.NE.AND P0, PT, R0, RZ, PT ;  /* 0x000000ff0000720c */ /* 0x000fda0003f05270 */
[----:B------:R-:W-:Y:S05]  /*0950*/  @!P0 EXIT ;  /* 0x000000000000894d */ /* 0x000fea0003800000 */
[----:B------:R-:W-:Y:S02]  /*0960*/  ISETP.GE.U32.AND P0, PT, R0, 0x8, PT ;  /* 0x000000080000780c */ /* 0x000fe40003f06070 */
[----:B------:R-:W-:-:S04]  /*0970*/  LOP3.LUT R4, R5, 0x7, RZ, 0xc0, !PT ;  /* 0x0000000705047812 */ /* 0x000fc800078ec0ff */
[----:B------:R-:W-:-:S07]  /*0980*/  ISETP.NE.AND P1, PT, R4, RZ, PT ;  /* 0x000000ff0400720c */ /* 0x000fce0003f25270 */
[----:B------:R-:W-:Y:S06]  /*0990*/  @!P0 BRA `(.L_x_10) ;  /* 0x0000000000248947 */ /* 0x000fec0003800000 */
[----:B-1---5:R-:W-:-:S04]  /*09a0*/  FADD R7, R7, 1 ;  /* 0x3f80000007077421 */ /* 0x022fc80000000000 */
[----:B------:R-:W-:-:S04]  /*09b0*/  FADD R7, R7, 1 ;  /* 0x3f80000007077421 */ /* 0x000fc80000000000 */
[----:B------:R-:W-:-:S04]  /*09c0*/  FADD R7, R7, 1 ;  /* 0x3f80000007077421 */ /* 0x000fc80000000000 */
[----:B------:R-:W-:-:S04]  /*09d0*/  FADD R7, R7, 1 ;  /* 0x3f80000007077421 */ /* 0x000fc80000000000 */
[----:B------:R-:W-:-:S04]  /*09e0*/  FADD R7, R7, 1 ;  /* 0x3f80000007077421 */ /* 0x000fc80000000000 */
[----:B------:R-:W-:-:S04]  /*09f0*/  FADD R7, R7, 1 ;  /* 0x3f80000007077421 */ /* 0x000fc80000000000 */
[----:B------:R-:W-:-:S04]  /*0a00*/  FADD R7, R7, 1 ;  /* 0x3f80000007077421 */ /* 0x000fc80000000000 */
[----:B------:R-:W-:-:S05]  /*0a10*/  FADD R7, R7, 1 ;  /* 0x3f80000007077421 */ /* 0x000fca0000000000 */
[----:B------:R2:W-:Y:S02]  /*0a20*/  STG.E desc[UR6][R2.64], R7 ;  /* 0x0000000702007986 */ /* 0x0005e4000c101906 */
.L_x_10:
[----:B------:R-:W-:Y:S05]  /*0a30*/  @!P1 EXIT ;  /* 0x000000000000994d */ /* 0x000fea0003800000 */
[----:B------:R-:W-:Y:S02]  /*0a40*/  ISETP.GE.U32.AND P0, PT, R4, 0x4, PT ;  /* 0x000000040400780c */ /* 0x000fe40003f06070 */
[----:B------:R-:W-:-:S11]  /*0a50*/  LOP3.LUT R5, R5, 0x3, RZ, 0xc0, !PT ;  /* 0x0000000305057812 */ /* 0x000fd600078ec0ff */
[----:B-----5:R-:W-:-:S04]  /*0a60*/  @P0 FADD R0, R7, 1 ;  /* 0x3f80000007000421 */ /* 0x020fc80000000000 */
[----:B------:R-:W-:-:S04]  /*0a70*/  @P0 FADD R0, R0, 1 ;  /* 0x3f80000000000421 */ /* 0x000fc80000000000 */
[----:B------:R-:W-:-:S04]  /*0a80*/  @P0 FADD R0, R0, 1 ;  /* 0x3f80000000000421 */ /* 0x000fc80000000000 */
[----:B-12---:R-:W-:-:S05]  /*0a90*/  @P0 FADD R7, R0, 1 ;  /* 0x3f80000000070421 */ /* 0x006fca0000000000 */
[----:B------:R1:W-:Y:S01]  /*0aa0*/  @P0 STG.E desc[UR6][R2.64], R7 ;  /* 0x0000000702000986 */ /* 0x0003e2000c101906 */
[----:B------:R-:W-:-:S13]  /*0ab0*/  ISETP.NE.AND P0, PT, R5, RZ, PT ;  /* 0x000000ff0500720c */ /* 0x000fda0003f05270 */
[----:B-1----:R-:W-:Y:S05]  /*0ac0*/  @!P0 EXIT ;  /* 0x000000000000894d */ /* 0x002fea0003800000 */
[----:B------:R-:W-:-:S05]  /*0ad0*/  UMOV UR4, URZ ;  /* 0x000000ff00047c82 */ /* 0x000fca0008000000 */
.L_x_11:
[----:B------:R-:W-:Y:S01]  /*0ae0*/  UIADD3 UR4, UPT, UPT, UR4, 0x1, URZ ;  /* 0x0000000104047890 */ /* 0x000fe2000fffe0ff */
[----:B------:R-:W-:-:S05]  /*0af0*/  FADD R7, R7, 1 ;  /* 0x3f80000007077421 */ /* 0x000fca0000000000 */
[----:B------:R-:W-:-:S13]  /*0b00*/  ISETP.NE.AND P0, PT, R5, UR4, PT ;  /* 0x0000000405007c0c */ /* 0x000fda000bf05270 */
[----:B------:R-:W-:Y:S05]  /*0b10*/  @P0 BRA `(.L_x_11) ;  /* 0xfffffffc00f00947 */ /* 0x000fea000383ffff */
[----:B------:R-:W-:Y:S01]  /*0b20*/  STG.E desc[UR6][R2.64], R7 ;  /* 0x0000000702007986 */ /* 0x000fe2000c101906 */
[----:B------:R-:W-:Y:S05]  /*0b30*/  EXIT ;  /* 0x000000000000794d */ /* 0x000fea0003800000 */
.L_x_12:
[----:B------:R-:W-:-:S00]  /*0b40*/  BRA `(.L_x_12) ;  /* 0xfffffffc00fc7947 */ /* 0x000fc0000383ffff */
[----:B------:R-:W-:-:S00]  /*0b50*/  NOP ;  /* 0x0000000000007918 */ /* 0x000fc00000000000 */
        /* <DEDUP_REMOVED lines=10> */
.L_x_13:


//--------------------- .nv.shared.reserved.0     --------------------------
	.section	.nv.shared.reserved.0,"aw",@nobits
	.weak		__nv_reservedSMEM_offset_0_alias
	.size		__nv_reservedSMEM_offset_0_alias, 0, 64
	.other		__nv_reservedSMEM_offset_0_alias,@"STO_CUDA_RESERVED_SHARED STV_DEFAULT"
__nv_reservedSMEM_offset_0_alias:
	.zero		0
	.zero		64


//--------------------- .nv.constant0._Z27gpu_computation_ineffectivePfS_iii --------------------------
	.section	.nv.constant0._Z27gpu_computation_ineffectivePfS_iii,"a",@progbits
	.sectionflags	@""
	.align	4
.nv.constant0._Z27gpu_computation_ineffectivePfS_iii:
	.zero		924


//--------------------- SYMBOLS --------------------------

	.type		.nv.reservedSmem.offset0,@object
	.size		.nv.reservedSmem.offset0,0x4
